	.headerflags	@"EF_CUDA_TEXMODE_UNIFIED EF_CUDA_64BIT_ADDRESS EF_CUDA_ACCELERATORS EF_CUDA_SM90 EF_CUDA_VIRTUAL_SM(EF_CUDA_SM90)"
	.elftype	@"ET_EXEC"


//--------------------- .nv.info                  --------------------------
	.section	.nv.info,"",@"SHT_CUDA_INFO"
	.align	4


	//----- nvinfo : EIATTR_REGCOUNT
	.align		4
        /*0000*/ 	.byte	0x04, 0x2f
        /*0002*/ 	.short	(.L_1 - .L_0)
	.align		4
.L_0:
        /*0004*/ 	.word	index@(triton_per_fused__softmax_4)
        /*0008*/ 	.word	0x0000001b


	//----- nvinfo : EIATTR_MIN_STACK_SIZE
	.align		4
.L_1:
        /*000c*/ 	.byte	0x04, 0x12
        /*000e*/ 	.short	(.L_3 - .L_2)
	.align		4
.L_2:
        /*0010*/ 	.word	index@(triton_per_fused__softmax_4)
        /*0014*/ 	.word	0x00000000


	//----- nvinfo : EIATTR_FRAME_SIZE
	.align		4
.L_3:
        /*0018*/ 	.byte	0x04, 0x11
        /*001a*/ 	.short	(.L_5 - .L_4)
	.align		4
.L_4:
        /*001c*/ 	.word	index@(triton_per_fused__softmax_4)
        /*0020*/ 	.word	0x00000000


	//----- nvinfo : EIATTR_MIN_STACK_SIZE
	.align		4
.L_5:
        /*0024*/ 	.byte	0x04, 0x12
        /*0026*/ 	.short	(.L_7 - .L_6)
	.align		4
.L_6:
        /*0028*/ 	.word	index@(triton_per_fused__softmax_4)
        /*002c*/ 	.word	0x00000000
.L_7:


//--------------------- .nv.info.triton_per_fused__softmax_4 --------------------------
	.section	.nv.info.triton_per_fused__softmax_4,"",@"SHT_CUDA_INFO"
	.sectionflags	@""
	.align	4


	//----- nvinfo : EIATTR_CUDA_API_VERSION
	.align		4
        /*0000*/ 	.byte	0x04, 0x37
        /*0002*/ 	.short	(.L_9 - .L_8)
.L_8:
        /*0004*/ 	.word	0x0000007c


	//----- nvinfo : EIATTR_KPARAM_INFO
	.align		4
.L_9:
        /*0008*/ 	.byte	0x04, 0x17
        /*000a*/ 	.short	(.L_11 - .L_10)
.L_10:
        /*000c*/ 	.word	0x00000000
        /*0010*/ 	.short	0x0002
        /*0012*/ 	.short	0x000c
        /*0014*/ 	.byte	0x00, 0xf0, 0x11, 0x00


	//----- nvinfo : EIATTR_KPARAM_INFO
	.align		4
.L_11:
        /*0018*/ 	.byte	0x04, 0x17
        /*001a*/ 	.short	(.L_13 - .L_12)
.L_12:
        /*001c*/ 	.word	0x00000000
        /*0020*/ 	.short	0x0001
        /*0022*/ 	.short	0x0008
        /*0024*/ 	.byte	0x00, 0xf0, 0x11, 0x00


	//----- nvinfo : EIATTR_KPARAM_INFO
	.align		4
.L_13:
        /*0028*/ 	.byte	0x04, 0x17
        /*002a*/ 	.short	(.L_15 - .L_14)
.L_14:
        /*002c*/ 	.word	0x00000000
        /*0030*/ 	.short	0x0000
        /*0032*/ 	.short	0x0000
        /*0034*/ 	.byte	0x00, 0xf4, 0x21, 0x00


	//----- nvinfo : EIATTR_SPARSE_MMA_MASK
	.align		4
.L_15:
        /*0038*/ 	.byte	0x03, 0x50
        /*003a*/ 	.short	0x0000


	//----- nvinfo : EIATTR_MAXREG_COUNT
	.align		4
        /*003c*/ 	.byte	0x03, 0x1b
        /*003e*/ 	.short	0x00ff


	//----- nvinfo : EIATTR_COOP_GROUP_MASK_REGIDS
	.align		4
        /*0040*/ 	.byte	0x04, 0x29
        /*0042*/ 	.short	(.L_17 - .L_16)


	//   ....[0]....
.L_16:
        /*0044*/ 	.word	0xffffffff


	//   ....[1]....
        /*0048*/ 	.word	0xffffffff


	//   ....[2]....
        /*004c*/ 	.word	0xffffffff


	//   ....[3]....
        /*0050*/ 	.word	0xffffffff


	//   ....[4]....
        /*0054*/ 	.word	0xffffffff


	//   ....[5]....
        /*0058*/ 	.word	0xffffffff


	//   ....[6]....
        /*005c*/ 	.word	0xffffffff


	//   ....[7]....
        /*0060*/ 	.word	0xffffffff


	//   ....[8]....
        /*0064*/ 	.word	0xffffffff


	//   ....[9]....
        /*0068*/ 	.word	0xffffffff


	//   ....[10]....
        /*006c*/ 	.word	0xffffffff


	//   ....[11]....
        /*0070*/ 	.word	0xffffffff


	//   ....[12]....
        /*0074*/ 	.word	0xffffffff


	//   ....[13]....
        /*0078*/ 	.word	0xffffffff


	//   ....[14]....
        /*007c*/ 	.word	0xffffffff


	//   ....[15]....
        /*0080*/ 	.word	0xffffffff


	//   ....[16]....
        /*0084*/ 	.word	0xffffffff


	//   ....[17]....
        /*0088*/ 	.word	0xffffffff


	//   ....[18]....
        /*008c*/ 	.word	0xffffffff


	//   ....[19]....
        /*0090*/ 	.word	0xffffffff


	//   ....[20]....
        /*0094*/ 	.word	0xffffffff


	//   ....[21]....
        /*0098*/ 	.word	0xffffffff


	//   ....[22]....
        /*009c*/ 	.word	0xffffffff


	//   ....[23]....
        /*00a0*/ 	.word	0xffffffff


	//   ....[24]....
        /*00a4*/ 	.word	0xffffffff


	//   ....[25]....
        /*00a8*/ 	.word	0xffffffff


	//   ....[26]....
        /*00ac*/ 	.word	0xffffffff


	//   ....[27]....
        /*00b0*/ 	.word	0xffffffff


	//   ....[28]....
        /*00b4*/ 	.word	0xffffffff


	//   ....[29]....
        /*00b8*/ 	.word	0xffffffff


	//   ....[30]....
        /*00bc*/ 	.word	0xffffffff


	//   ....[31]....
        /*00c0*/ 	.word	0xffffffff


	//   ....[32]....
        /*00c4*/ 	.word	0xffffffff


	//   ....[33]....
        /*00c8*/ 	.word	0xffffffff


	//   ....[34]....
        /*00cc*/ 	.word	0xffffffff


	//   ....[35]....
        /*00d0*/ 	.word	0xffffffff


	//   ....[36]....
        /*00d4*/ 	.word	0xffffffff


	//   ....[37]....
        /*00d8*/ 	.word	0xffffffff


	//   ....[38]....
        /*00dc*/ 	.word	0xffffffff


	//   ....[39]....
        /*00e0*/ 	.word	0xffffffff


	//----- nvinfo : EIATTR_COOP_GROUP_INSTR_OFFSETS
	.align		4
.L_17:
        /*00e4*/ 	.byte	0x04, 0x28
        /*00e6*/ 	.short	(.L_19 - .L_18)


	//   ....[0]....
.L_18:
        /*00e8*/ 	.word	0x00000250


	//   ....[1]....
        /*00ec*/ 	.word	0x00000280


	//   ....[2]....
        /*00f0*/ 	.word	0x000002b0


	//   ....[3]....
        /*00f4*/ 	.word	0x00000300


	//   ....[4]....
        /*00f8*/ 	.word	0x00000340


	//   ....[5]....
        /*00fc*/ 	.word	0x00000370


	//   ....[6]....
        /*0100*/ 	.word	0x000003a0


	//   ....[7]....
        /*0104*/ 	.word	0x000003e0


	//   ....[8]....
        /*0108*/ 	.word	0x00000440


	//   ....[9]....
        /*010c*/ 	.word	0x00000470


	//   ....[10]....
        /*0110*/ 	.word	0x000004a0


	//   ....[11]....
        /*0114*/ 	.word	0x000004e0


	//   ....[12]....
        /*0118*/ 	.word	0x00000540


	//   ....[13]....
        /*011c*/ 	.word	0x00000570


	//   ....[14]....
        /*0120*/ 	.word	0x000005a0


	//   ....[15]....
        /*0124*/ 	.word	0x000005e0


	//   ....[16]....
        /*0128*/ 	.word	0x00000640


	//   ....[17]....
        /*012c*/ 	.word	0x00000670


	//   ....[18]....
        /*0130*/ 	.word	0x000006a0


	//   ....[19]....
        /*0134*/ 	.word	0x000006e0


	//   ....[20]....
        /*0138*/ 	.word	0x000008e0


	//   ....[21]....
        /*013c*/ 	.word	0x00000940


	//   ....[22]....
        /*0140*/ 	.word	0x00000960


	//   ....[23]....
        /*0144*/ 	.word	0x000009a0


	//   ....[24]....
        /*0148*/ 	.word	0x000009b0


	//   ....[25]....
        /*014c*/ 	.word	0x000009d0


	//   ....[26]....
        /*0150*/ 	.word	0x000009f0


	//   ....[27]....
        /*0154*/ 	.word	0x00000a20


	//   ....[28]....
        /*0158*/ 	.word	0x00000a30


	//   ....[29]....
        /*015c*/ 	.word	0x00000a50


	//   ....[30]....
        /*0160*/ 	.word	0x00000a70


	//   ....[31]....
        /*0164*/ 	.word	0x00000aa0


	//   ....[32]....
        /*0168*/ 	.word	0x00000ab0


	//   ....[33]....
        /*016c*/ 	.word	0x00000ad0


	//   ....[34]....
        /*0170*/ 	.word	0x00000af0


	//   ....[35]....
        /*0174*/ 	.word	0x00000b20


	//   ....[36]....
        /*0178*/ 	.word	0x00000b30


	//   ....[37]....
        /*017c*/ 	.word	0x00000b50


	//   ....[38]....
        /*0180*/ 	.word	0x00000b70


	//   ....[39]....
        /*0184*/ 	.word	0x00000bb0


	//----- nvinfo : EIATTR_EXIT_INSTR_OFFSETS
	.align		4
.L_19:
        /*0188*/ 	.byte	0x04, 0x1c
        /*018a*/ 	.short	(.L_21 - .L_20)


	//   ....[0]....
.L_20:
        /*018c*/ 	.word	0x00000e10


	//   ....[1]....
        /*0190*/ 	.word	0x00000e30


	//----- nvinfo : EIATTR_REQNTID
	.align		4
.L_21:
        /*0194*/ 	.byte	0x04, 0x10
        /*0196*/ 	.short	(.L_23 - .L_22)
.L_22:
        /*0198*/ 	.word	0x00000040
        /*019c*/ 	.word	0x00000001
        /*01a0*/ 	.word	0x00000001


	//----- nvinfo : EIATTR_CBANK_PARAM_SIZE
	.align		4
.L_23:
        /*01a4*/ 	.byte	0x03, 0x19
        /*01a6*/ 	.short	0x0010


	//----- nvinfo : EIATTR_PARAM_CBANK
	.align		4
        /*01a8*/ 	.byte	0x04, 0x0a
        /*01aa*/ 	.short	(.L_25 - .L_24)
	.align		4
.L_24:
        /*01ac*/ 	.word	index@(.nv.constant0.triton_per_fused__softmax_4)
        /*01b0*/ 	.short	0x0210
        /*01b2*/ 	.short	0x0010


	//----- nvinfo : EIATTR_SW_WAR
	.align		4
.L_25:
        /*01b4*/ 	.byte	0x04, 0x36
        /*01b6*/ 	.short	(.L_27 - .L_26)
.L_26:
        /*01b8*/ 	.word	0x00000008
.L_27:


//--------------------- .nv.callgraph             --------------------------
	.section	.nv.callgraph,"",@"SHT_CUDA_CALLGRAPH"
	.align	4
	.sectionentsize	8
	.align		4
        /*0000*/ 	.word	0x00000000
	.align		4
        /*0004*/ 	.word	0xffffffff
	.align		4
        /*0008*/ 	.word	0x00000000
	.align		4
        /*000c*/ 	.word	0xfffffffe
	.align		4
        /*0010*/ 	.word	0x00000000
	.align		4
        /*0014*/ 	.word	0xfffffffd
	.align		4
        /*0018*/ 	.word	0x00000000
	.align		4
        /*001c*/ 	.word	0xfffffffc


//--------------------- .text.triton_per_fused__softmax_4 --------------------------
	.section	.text.triton_per_fused__softmax_4,"ax",@progbits
	.align	128
        .global         triton_per_fused__softmax_4
        .type           triton_per_fused__softmax_4,@function
        .size           triton_per_fused__softmax_4,(.L_x_1 - triton_per_fused__softmax_4)
        .other          triton_per_fused__softmax_4,@"STO_CUDA_ENTRY STV_DEFAULT"
triton_per_fused__softmax_4:
.text.triton_per_fused__softmax_4:
[----:B------:R-:W0:Y:S02]  /*0000*/  LDC R1, c[0x0][0x28] ;  /* 0x00000a00ff017b82 */ /* 0x000e240000000800 */
[----:B------:R-:W1:Y:S01]  /*0010*/  S2R R3, SR_TID.X ;  /* 0x0000000000037919 */ /* 0x000e620000002100 */
[----:B------:R-:W2:Y:S01]  /*0020*/  S2UR UR4, SR_CTAID.X ;  /* 0x00000000000479c3 */ /* 0x000ea20000002500 */
[----:B------:R-:W-:-:S07]  /*0030*/  IMAD.MOV.U32 R10, RZ, RZ, RZ ;  /* 0x000000ffff0a7224 */ /* 0x000fce00078e00ff */
[----:B------:R-:W3:Y:S01]  /*0040*/  LDC.64 R8, c[0x0][0x210] ;  /* 0x00008400ff087b82 */ /* 0x000ee20000000a00 */
[----:B--2---:R-:W-:Y:S01]  /*0050*/  USHF.L.U32 UR4, UR4, 0x3, URZ ;  /* 0x0000000304047899 */ /* 0x004fe2000800063f */
[----:B-1----:R-:W-:Y:S02]  /*0060*/  SHF.R.U32.HI R0, RZ, 0x5, R3 ;  /* 0x00000005ff007819 */ /* 0x002fe40000011603 */
[----:B------:R-:W-:Y:S02]  /*0070*/  LOP3.LUT R3, R3, 0x1f, RZ, 0xc0, !PT ;  /* 0x0000001f03037812 */ /* 0x000fe400078ec0ff */
[----:B------:R-:W-:Y:S02]  /*0080*/  SGXT.U32 R0, R0, 0x1 ;  /* 0x000000010000781a */ /* 0x000fe40000000000 */
[----:B------:R-:W-:Y:S02]  /*0090*/  ISETP.GE.U32.AND P0, PT, R3, 0x11, PT ;  /* 0x000000110300780c */ /* 0x000fe40003f06070 */
[----:B------:R-:W-:Y:S01]  /*00a0*/  LOP3.LUT R0, R0, UR4, RZ, 0xfc, !PT ;  /* 0x0000000400007c12 */ /* 0x000fe2000f8efcff */
[----:B------:R-:W-:-:S03]  /*00b0*/  ULDC.64 UR4, c[0x0][0x208] ;  /* 0x0000820000047ab9 */ /* 0x000fc60000000a00 */
[C---:B------:R-:W-:Y:S01]  /*00c0*/  ISETP.LT.AND P3, PT, R0.reuse, 0x44, !P0 ;  /* 0x000000440000780c */ /* 0x040fe20004761270 */
[C---:B------:R-:W-:Y:S01]  /*00d0*/  IMAD R11, R0.reuse, 0x11, R3 ;  /* 0x00000011000b7824 */ /* 0x040fe200078e0203 */
[C---:B------:R-:W-:Y:S02]  /*00e0*/  LOP3.LUT R4, R0.reuse, 0x2, RZ, 0xfc, !PT ;  /* 0x0000000200047812 */ /* 0x040fe400078efcff */
[----:B------:R-:W-:Y:S01]  /*00f0*/  LOP3.LUT R5, R0, 0x4, RZ, 0xfc, !PT ;  /* 0x0000000400057812 */ /* 0x000fe200078efcff */
[----:B---3--:R-:W-:Y:S01]  /*0100*/  IMAD.WIDE R2, R11, 0x4, R8 ;  /* 0x000000040b027825 */ /* 0x008fe200078e0208 */
[----:B------:R-:W-:Y:S02]  /*0110*/  ISETP.LT.AND P2, PT, R4, 0x44, !P0 ;  /* 0x000000440400780c */ /* 0x000fe40004741270 */
[----:B------:R-:W-:Y:S01]  /*0120*/  ISETP.LT.AND P1, PT, R5, 0x44, !P0 ;  /* 0x000000440500780c */ /* 0x000fe20004721270 */
[----:B------:R-:W-:-:S04]  /*0130*/  VIADD R5, R11, 0x22 ;  /* 0x000000220b057836 */ /* 0x000fc80000000000 */
[----:B------:R-:W2:Y:S01]  /*0140*/  @P3 LDG.E R10, desc[UR4][R2.64] ;  /* 0x00000004020a3981 */ /* 0x000ea2000c1e1900 */
[----:B------:R-:W-:Y:S02]  /*0150*/  IMAD.MOV.U32 R12, RZ, RZ, RZ ;  /* 0x000000ffff0c7224 */ /* 0x000fe400078e00ff */
[----:B------:R-:W-:-:S04]  /*0160*/  IMAD.WIDE R4, R5, 0x4, R8 ;  /* 0x0000000405047825 */ /* 0x000fc800078e0208 */
[----:B------:R-:W-:Y:S01]  /*0170*/  VIADD R7, R11, 0x44 ;  /* 0x000000440b077836 */ /* 0x000fe20000000000 */
[----:B------:R-:W3:Y:S01]  /*0180*/  @P2 LDG.E R12, desc[UR4][R4.64] ;  /* 0x00000004040c2981 */ /* 0x000ee2000c1e1900 */
[----:B------:R-:W-:Y:S02]  /*0190*/  IMAD.MOV.U32 R17, RZ, RZ, RZ ;  /* 0x000000ffff117224 */ /* 0x000fe400078e00ff */
[----:B------:R-:W-:Y:S01]  /*01a0*/  IMAD.WIDE R6, R7, 0x4, R8 ;  /* 0x0000000407067825 */ /* 0x000fe200078e0208 */
[----:B------:R-:W-:-:S04]  /*01b0*/  LOP3.LUT R0, R0, 0x6, RZ, 0xfc, !PT ;  /* 0x0000000600007812 */ /* 0x000fc800078efcff */
[----:B------:R-:W4:Y:S01]  /*01c0*/  @P1 LDG.E R17, desc[UR4][R6.64] ;  /* 0x0000000406111981 */ /* 0x000f22000c1e1900 */
[----:B------:R-:W-:Y:S01]  /*01d0*/  ISETP.LT.AND P0, PT, R0, 0x44, !P0 ;  /* 0x000000440000780c */ /* 0x000fe20004701270 */
[----:B------:R-:W-:Y:S02]  /*01e0*/  VIADD R11, R11, 0x66 ;  /* 0x000000660b0b7836 */ /* 0x000fe40000000000 */
[----:B------:R-:W-:Y:S02]  /*01f0*/  IMAD.MOV.U32 R15, RZ, RZ, RZ ;  /* 0x000000ffff0f7224 */ /* 0x000fe400078e00ff */
[----:B------:R-:W-:-:S08]  /*0200*/  IMAD.WIDE R8, R11, 0x4, R8 ;  /* 0x000000040b087825 */ /* 0x000fd000078e0208 */
[----:B------:R-:W5:Y:S01]  /*0210*/  @P0 LDG.E R15, desc[UR4][R8.64] ;  /* 0x00000004080f0981 */ /* 0x000f62000c1e1900 */
[----:B--2---:R-:W-:-:S04]  /*0220*/  SEL R11, R10, RZ, P3 ;  /* 0x000000ff0a0b7207 */ /* 0x004fc80001800000 */
[----:B------:R-:W-:Y:S02]  /*0230*/  FSEL R0, R11, -INF , P3 ;  /* 0xff8000000b007808 */ /* 0x000fe40001800000 */
[----:B---3--:R-:W-:-:S03]  /*0240*/  SEL R10, R12, RZ, P2 ;  /* 0x000000ff0c0a7207 */ /* 0x008fc60001000000 */
[----:B------:R-:W1:Y:S01]  /*0250*/  SHFL.BFLY PT, R19, R0, 0x10, 0x1f ;  /* 0x0e001f0000137f89 */ /* 0x000e6200000e0000 */
[----:B------:R-:W-:Y:S02]  /*0260*/  FSEL R13, R10, -INF , P2 ;  /* 0xff8000000a0d7808 */ /* 0x000fe40001000000 */
[----:B----4-:R-:W-:-:S03]  /*0270*/  SEL R17, R17, RZ, P1 ;  /* 0x000000ff11117207 */ /* 0x010fc60000800000 */
[----:B------:R-:W2:Y:S01]  /*0280*/  SHFL.BFLY PT, R16, R13, 0x10, 0x1f ;  /* 0x0e001f000d107f89 */ /* 0x000ea200000e0000 */
[----:B------:R-:W-:Y:S02]  /*0290*/  FSEL R14, R17, -INF , P1 ;  /* 0xff800000110e7808 */ /* 0x000fe40000800000 */
[----:B------:R-:W-:-:S03]  /*02a0*/  FSETP.NAN.AND P6, PT, R0, R0, PT ;  /* 0x000000000000720b */ /* 0x000fc60003fc8000 */
[----:B------:R-:W3:Y:S01]  /*02b0*/  SHFL.BFLY PT, R21, R14, 0x10, 0x1f ;  /* 0x0e001f000e157f89 */ /* 0x000ee200000e0000 */
[----:B-----5:R-:W-:Y:S02]  /*02c0*/  SEL R15, R15, RZ, P0 ;  /* 0x000000ff0f0f7207 */ /* 0x020fe40000000000 */
[----:B------:R-:W-:Y:S02]  /*02d0*/  FSETP.NAN.AND P4, PT, R13, R13, PT ;  /* 0x0000000d0d00720b */ /* 0x000fe40003f88000 */
[----:B------:R-:W-:Y:S02]  /*02e0*/  FSEL R12, R15, -INF , P0 ;  /* 0xff8000000f0c7808 */ /* 0x000fe40000000000 */
[----:B-1----:R-:W-:-:S03]  /*02f0*/  FSETP.GT.AND P5, PT, R0, R19, PT ;  /* 0x000000130000720b */ /* 0x002fc60003fa4000 */
[----:B------:R-:W1:Y:S01]  /*0300*/  SHFL.BFLY PT, R23, R12, 0x10, 0x1f ;  /* 0x0e001f000c177f89 */ /* 0x000e6200000e0000 */
[----:B------:R-:W-:Y:S02]  /*0310*/  @!P6 FSEL R0, R0, R19, P5 ;  /* 0x000000130000e208 */ /* 0x000fe40002800000 */
[C---:B------:R-:W-:Y:S02]  /*0320*/  FSETP.NAN.AND P5, PT, R14.reuse, R14, PT ;  /* 0x0000000e0e00720b */ /* 0x040fe40003fa8000 */
[CC--:B--2---:R-:W-:Y:S01]  /*0330*/  FSETP.GT.AND P6, PT, R13.reuse, R16.reuse, PT ;  /* 0x000000100d00720b */ /* 0x0c4fe20003fc4000 */
[----:B------:R-:W2:Y:S03]  /*0340*/  SHFL.BFLY PT, R19, R0, 0x8, 0x1f ;  /* 0x0d001f0000137f89 */ /* 0x000ea600000e0000 */
[----:B------:R-:W-:Y:S02]  /*0350*/  @!P4 FSEL R13, R13, R16, P6 ;  /* 0x000000100d0dc208 */ /* 0x000fe40003000000 */
[----:B---3--:R-:W-:-:S03]  /*0360*/  FSETP.GT.AND P4, PT, R14, R21, PT ;  /* 0x000000150e00720b */ /* 0x008fc60003f84000 */
[----:B------:R-:W3:Y:S02]  /*0370*/  SHFL.BFLY PT, R16, R13, 0x8, 0x1f ;  /* 0x0d001f000d107f89 */ /* 0x000ee400000e0000 */
[----:B------:R-:W-:Y:S02]  /*0380*/  @!P5 FSEL R14, R14, R21, P4 ;  /* 0x000000150e0ed208 */ /* 0x000fe40002000000 */
[----:B------:R-:W-:-:S03]  /*0390*/  FSETP.NAN.AND P5, PT, R12, R12, PT ;  /* 0x0000000c0c00720b */ /* 0x000fc60003fa8000 */
[----:B------:R-:W4:Y:S01]  /*03a0*/  SHFL.BFLY PT, R21, R14, 0x8, 0x1f ;  /* 0x0d001f000e157f89 */ /* 0x000f2200000e0000 */
[----:B-1----:R-:W-:-:S09]  /*03b0*/  FSETP.GT.AND P4, PT, R12, R23, PT ;  /* 0x000000170c00720b */ /* 0x002fd20003f84000 */
[----:B------:R-:W-:Y:S02]  /*03c0*/  @!P5 FSEL R12, R12, R23, P4 ;  /* 0x000000170c0cd208 */ /* 0x000fe40002000000 */
[----:B--2---:R-:W-:-:S03]  /*03d0*/  FSETP.GT.AND P5, PT, R0, R19, PT ;  /* 0x000000130000720b */ /* 0x004fc60003fa4000 */
[----:B------:R-:W1:Y:S01]  /*03e0*/  SHFL.BFLY PT, R23, R12, 0x8, 0x1f ;  /* 0x0d001f000c177f89 */ /* 0x000e6200000e0000 */
[----:B------:R-:W-:Y:S02]  /*03f0*/  FSETP.NAN.AND P6, PT, R0, R0, PT ;  /* 0x000000000000720b */ /* 0x000fe40003fc8000 */
[----:B---3--:R-:W-:-:S07]  /*0400*/  FSETP.GT.AND P4, PT, R13, R16, PT ;  /* 0x000000100d00720b */ /* 0x008fce0003f84000 */
[----:B------:R-:W-:Y:S02]  /*0410*/  @!P5 FSEL R0, R0, R19, P6 ;  /* 0x000000130000d208 */ /* 0x000fe40003000000 */
[C---:B----4-:R-:W-:Y:S02]  /*0420*/  FSETP.GT.AND P5, PT, R14.reuse, R21, PT ;  /* 0x000000150e00720b */ /* 0x050fe40003fa4000 */
[C---:B------:R-:W-:Y:S01]  /*0430*/  FSETP.NAN.AND P6, PT, R13.reuse, R13, PT ;  /* 0x0000000d0d00720b */ /* 0x040fe20003fc8000 */
[----:B------:R-:W2:Y:S03]  /*0440*/  SHFL.BFLY PT, R19, R0, 0x4, 0x1f ;  /* 0x0c801f0000137f89 */ /* 0x000ea600000e0000 */
[----:B------:R-:W-:Y:S02]  /*0450*/  @!P4 FSEL R13, R13, R16, P6 ;  /* 0x000000100d0dc208 */ /* 0x000fe40003000000 */
[----:B------:R-:W-:-:S03]  /*0460*/  FSETP.NAN.AND P4, PT, R14, R14, PT ;  /* 0x0000000e0e00720b */ /* 0x000fc60003f88000 */
[----:B------:R-:W3:Y:S02]  /*0470*/  SHFL.BFLY PT, R16, R13, 0x4, 0x1f ;  /* 0x0c801f000d107f89 */ /* 0x000ee400000e0000 */
[----:B------:R-:W-:Y:S02]  /*0480*/  @!P5 FSEL R14, R14, R21, P4 ;  /* 0x000000150e0ed208 */ /* 0x000fe40002000000 */
[----:B-1----:R-:W-:-:S03]  /*0490*/  FSETP.GT.AND P4, PT, R12, R23, PT ;  /* 0x000000170c00720b */ /* 0x002fc60003f84000 */
[----:B------:R-:W1:Y:S01]  /*04a0*/  SHFL.BFLY PT, R21, R14, 0x4, 0x1f ;  /* 0x0c801f000e157f89 */ /* 0x000e6200000e0000 */
[----:B------:R-:W-:-:S09]  /*04b0*/  FSETP.NAN.AND P5, PT, R12, R12, PT ;  /* 0x0000000c0c00720b */ /* 0x000fd20003fa8000 */
[----:B------:R-:W-:Y:S02]  /*04c0*/  @!P4 FSEL R12, R12, R23, P5 ;  /* 0x000000170c0cc208 */ /* 0x000fe40002800000 */
[----:B--2---:R-:W-:-:S03]  /*04d0*/  FSETP.GT.AND P5, PT, R0, R19, PT ;  /* 0x000000130000720b */ /* 0x004fc60003fa4000 */
[----:B------:R-:W2:Y:S01]  /*04e0*/  SHFL.BFLY PT, R23, R12, 0x4, 0x1f ;  /* 0x0c801f000c177f89 */ /* 0x000ea200000e0000 */
[----:B------:R-:W-:Y:S02]  /*04f0*/  FSETP.NAN.AND P6, PT, R0, R0, PT ;  /* 0x000000000000720b */ /* 0x000fe40003fc8000 */
[----:B---3--:R-:W-:-:S07]  /*0500*/  FSETP.GT.AND P4, PT, R13, R16, PT ;  /* 0x000000100d00720b */ /* 0x008fce0003f84000 */
[----:B------:R-:W-:Y:S02]  /*0510*/  @!P5 FSEL R0, R0, R19, P6 ;  /* 0x000000130000d208 */ /* 0x000fe40003000000 */
[C---:B-1----:R-:W-:Y:S02]  /*0520*/  FSETP.GT.AND P5, PT, R14.reuse, R21, PT ;  /* 0x000000150e00720b */ /* 0x042fe40003fa4000 */
[C---:B------:R-:W-:Y:S01]  /*0530*/  FSETP.NAN.AND P6, PT, R13.reuse, R13, PT ;  /* 0x0000000d0d00720b */ /* 0x040fe20003fc8000 */
[----:B------:R-:W1:Y:S03]  /*0540*/  SHFL.BFLY PT, R19, R0, 0x2, 0x1f ;  /* 0x0c401f0000137f89 */ /* 0x000e6600000e0000 */
[----:B------:R-:W-:Y:S02]  /*0550*/  @!P4 FSEL R13, R13, R16, P6 ;  /* 0x000000100d0dc208 */ /* 0x000fe40003000000 */
[----:B------:R-:W-:-:S03]  /*0560*/  FSETP.NAN.AND P4, PT, R14, R14, PT ;  /* 0x0000000e0e00720b */ /* 0x000fc60003f88000 */
[----:B------:R-:W3:Y:S02]  /*0570*/  SHFL.BFLY PT, R16, R13, 0x2, 0x1f ;  /* 0x0c401f000d107f89 */ /* 0x000ee400000e0000 */
[----:B------:R-:W-:Y:S02]  /*0580*/  @!P5 FSEL R14, R14, R21, P4 ;  /* 0x000000150e0ed208 */ /* 0x000fe40002000000 */
[----:B--2---:R-:W-:-:S03]  /*0590*/  FSETP.GT.AND P4, PT, R12, R23, PT ;  /* 0x000000170c00720b */ /* 0x004fc60003f84000 */
[----:B------:R-:W2:Y:S01]  /*05a0*/  SHFL.BFLY PT, R21, R14, 0x2, 0x1f ;  /* 0x0c401f000e157f89 */ /* 0x000ea200000e0000 */
[----:B------:R-:W-:-:S09]  /*05b0*/  FSETP.NAN.AND P5, PT, R12, R12, PT ;  /* 0x0000000c0c00720b */ /* 0x000fd20003fa8000 */
[----:B------:R-:W-:Y:S02]  /*05c0*/  @!P4 FSEL R12, R12, R23, P5 ;  /* 0x000000170c0cc208 */ /* 0x000fe40002800000 */
[----:B-1----:R-:W-:-:S03]  /*05d0*/  FSETP.GT.AND P5, PT, R0, R19, PT ;  /* 0x000000130000720b */ /* 0x002fc60003fa4000 */
[----:B------:R-:W1:Y:S01]  /*05e0*/  SHFL.BFLY PT, R23, R12, 0x2, 0x1f ;  /* 0x0c401f000c177f89 */ /* 0x000e6200000e0000 */
[----:B------:R-:W-:Y:S02]  /*05f0*/  FSETP.NAN.AND P6, PT, R0, R0, PT ;  /* 0x000000000000720b */ /* 0x000fe40003fc8000 */
[----:B---3--:R-:W-:-:S07]  /*0600*/  FSETP.GT.AND P4, PT, R13, R16, PT ;  /* 0x000000100d00720b */ /* 0x008fce0003f84000 */
[----:B------:R-:W-:Y:S02]  /*0610*/  @!P5 FSEL R0, R0, R19, P6 ;  /* 0x000000130000d208 */ /* 0x000fe40003000000 */
[C---:B--2---:R-:W-:Y:S02]  /*0620*/  FSETP.GT.AND P5, PT, R14.reuse, R21, PT ;  /* 0x000000150e00720b */ /* 0x044fe40003fa4000 */
        /* <DEDUP_REMOVED lines=15> */
[----:B-1----:R-:W-:Y:S02]  /*0720*/  FSETP.GT.AND P5, PT, R14, R21, PT ;  /* 0x000000150e00720b */ /* 0x002fe40003fa4000 */
[----:B------:R-:W-:Y:S01]  /*0730*/  FSETP.NAN.AND P6, PT, R13, R13, PT ;  /* 0x0000000d0d00720b */ /* 0x000fe20003fc8000 */
[----:B------:R-:W-:-:S03]  /*0740*/  FADD R0, R11, -R0 ;  /* 0x800000000b007221 */ /* 0x000fc60000000000 */
[----:B------:R-:W-:Y:S01]  /*0750*/  @!P4 FSEL R13, R13, R16, P6 ;  /* 0x000000100d0dc208 */ /* 0x000fe20003000000 */
[----:B------:R-:W-:Y:S01]  /*0760*/  FMUL R16, R0, 1.4426950216293334961 ;  /* 0x3fb8aa3b00107820 */ /* 0x000fe20000400000 */
[----:B------:R-:W-:-:S05]  /*0770*/  FSETP.NAN.AND P4, PT, R14, R14, PT ;  /* 0x0000000e0e00720b */ /* 0x000fca0003f88000 */
[----:B------:R-:W-:Y:S02]  /*0780*/  @!P5 FSEL R14, R14, R21, P4 ;  /* 0x000000150e0ed208 */ /* 0x000fe40002000000 */
[----:B------:R-:W-:Y:S02]  /*0790*/  FSETP.GEU.AND P4, PT, R16, -126, PT ;  /* 0xc2fc00001000780b */ /* 0x000fe40003f8e000 */
[----:B--2---:R-:W-:Y:S01]  /*07a0*/  FSETP.GT.AND P5, PT, R12, R23, PT ;  /* 0x000000170c00720b */ /* 0x004fe20003fa4000 */
[----:B------:R-:W-:Y:S01]  /*07b0*/  FADD R10, R10, -R13 ;  /* 0x8000000d0a0a7221 */ /* 0x000fe20000000000 */
[----:B------:R-:W-:-:S03]  /*07c0*/  FSETP.NAN.AND P6, PT, R12, R12, PT ;  /* 0x0000000c0c00720b */ /* 0x000fc60003fc8000 */
[----:B------:R-:W-:Y:S01]  /*07d0*/  FMUL R13, R10, 1.4426950216293334961 ;  /* 0x3fb8aa3b0a0d7820 */ /* 0x000fe20000400000 */
[----:B------:R-:W-:-:S05]  /*07e0*/  FADD R14, R17, -R14 ;  /* 0x8000000e110e7221 */ /* 0x000fca0000000000 */
[----:B------:R-:W-:Y:S02]  /*07f0*/  @!P4 FMUL R16, R16, 0.5 ;  /* 0x3f0000001010c820 */ /* 0x000fe40000400000 */
[----:B------:R-:W-:Y:S02]  /*0800*/  @!P5 FSEL R12, R12, R23, P6 ;  /* 0x000000170c0cd208 */ /* 0x000fe40003000000 */
[----:B------:R-:W-:Y:S01]  /*0810*/  FSETP.GEU.AND P6, PT, R13, -126, PT ;  /* 0xc2fc00000d00780b */ /* 0x000fe20003fce000 */
[----:B------:R-:W1:Y:S01]  /*0820*/  MUFU.EX2 R0, R16 ;  /* 0x0000001000007308 */ /* 0x000e620000000800 */
[----:B------:R-:W-:Y:S01]  /*0830*/  FMUL R14, R14, 1.4426950216293334961 ;  /* 0x3fb8aa3b0e0e7820 */ /* 0x000fe20000400000 */
[----:B------:R-:W-:-:S04]  /*0840*/  FADD R12, R15, -R12 ;  /* 0x8000000c0f0c7221 */ /* 0x000fc80000000000 */
[----:B------:R-:W-:Y:S01]  /*0850*/  FSETP.GEU.AND P5, PT, R14, -126, PT ;  /* 0xc2fc00000e00780b */ /* 0x000fe20003fae000 */
[----:B------:R-:W-:-:S05]  /*0860*/  FMUL R15, R12, 1.4426950216293334961 ;  /* 0x3fb8aa3b0c0f7820 */ /* 0x000fca0000400000 */
[----:B------:R-:W-:Y:S01]  /*0870*/  @!P6 FMUL R13, R13, 0.5 ;  /* 0x3f0000000d0de820 */ /* 0x000fe20000400000 */
[----:B-1----:R-:W-:-:S03]  /*0880*/  @!P4 FMUL R0, R0, R0 ;  /* 0x000000000000c220 */ /* 0x002fc60000400000 */
[----:B------:R-:W1:Y:S01]  /*0890*/  MUFU.EX2 R10, R13 ;  /* 0x0000000d000a7308 */ /* 0x000e620000000800 */
[----:B------:R-:W-:Y:S02]  /*08a0*/  FSETP.GEU.AND P4, PT, R15, -126, PT ;  /* 0xc2fc00000f00780b */ /* 0x000fe40003f8e000 */
[----:B------:R-:W-:Y:S01]  /*08b0*/  @!P5 FMUL R14, R14, 0.5 ;  /* 0x3f0000000e0ed820 */ /* 0x000fe20000400000 */
[----:B------:R-:W-:-:S04]  /*08c0*/  FSEL R17, R0, RZ, P3 ;  /* 0x000000ff00117208 */ /* 0x000fc80001800000 */
[----:B------:R-:W2:Y:S01]  /*08d0*/  MUFU.EX2 R11, R14 ;  /* 0x0000000e000b7308 */ /* 0x000ea20000000800 */
[----:B------:R-:W3:Y:S05]  /*08e0*/  SHFL.BFLY PT, R18, R17, 0x10, 0x1f ;  /* 0x0e001f0011127f89 */ /* 0x000eea00000e0000 */
[----:B------:R-:W-:Y:S01]  /*08f0*/  @!P4 FMUL R15, R15, 0.5 ;  /* 0x3f0000000f0fc820 */ /* 0x000fe20000400000 */
[----:B-1----:R-:W-:-:S03]  /*0900*/  @!P6 FMUL R10, R10, R10 ;  /* 0x0000000a0a0ae220 */ /* 0x002fc60000400000 */
[----:B------:R-:W1:Y:S02]  /*0910*/  MUFU.EX2 R12, R15 ;  /* 0x0000000f000c7308 */ /* 0x000e640000000800 */
[----:B------:R-:W-:Y:S01]  /*0920*/  FSEL R13, R10, RZ, P2 ;  /* 0x000000ff0a0d7208 */ /* 0x000fe20001000000 */
[----:B--2---:R-:W-:-:S04]  /*0930*/  @!P5 FMUL R11, R11, R11 ;  /* 0x0000000b0b0bd220 */ /* 0x004fc80000400000 */
[----:B------:R-:W2:Y:S01]  /*0940*/  SHFL.BFLY PT, R20, R13, 0x10, 0x1f ;  /* 0x0e001f000d147f89 */ /* 0x000ea200000e0000 */
[----:B------:R-:W-:-:S05]  /*0950*/  FSEL R16, R11, RZ, P1 ;  /* 0x000000ff0b107208 */ /* 0x000fca0000800000 */
[----:B------:R-:W4:Y:S01]  /*0960*/  SHFL.BFLY PT, R19, R16, 0x10, 0x1f ;  /* 0x0e001f0010137f89 */ /* 0x000f2200000e0000 */
[----:B-1----:R-:W-:Y:S01]  /*0970*/  @!P4 FMUL R12, R12, R12 ;  /* 0x0000000c0c0cc220 */ /* 0x002fe20000400000 */
[----:B---3--:R-:W-:-:S04]  /*0980*/  FADD R18, R17, R18 ;  /* 0x0000001211127221 */ /* 0x008fc80000000000 */
[----:B------:R-:W-:Y:S01]  /*0990*/  FSEL R14, R12, RZ, P0 ;  /* 0x000000ff0c0e7208 */ /* 0x000fe20000000000 */
[----:B------:R-:W1:Y:S04]  /*09a0*/  SHFL.BFLY PT, R17, R18, 0x8, 0x1f ;  /* 0x0d001f0012117f89 */ /* 0x000e6800000e0000 */
[----:B------:R-:W3:Y:S01]  /*09b0*/  SHFL.BFLY PT, R21, R14, 0x10, 0x1f ;  /* 0x0e001f000e157f89 */ /* 0x000ee200000e0000 */
[----:B--2---:R-:W-:-:S05]  /*09c0*/  FADD R20, R13, R20 ;  /* 0x000000140d147221 */ /* 0x004fca0000000000 */
[----:B------:R-:W2:Y:S01]  /*09d0*/  SHFL.BFLY PT, R15, R20, 0x8, 0x1f ;  /* 0x0d001f00140f7f89 */ /* 0x000ea200000e0000 */
[----:B----4-:R-:W-:-:S05]  /*09e0*/  FADD R19, R16, R19 ;  /* 0x0000001310137221 */ /* 0x010fca0000000000 */
[----:B------:R-:W4:Y:S01]  /*09f0*/  SHFL.BFLY PT, R22, R19, 0x8, 0x1f ;  /* 0x0d001f0013167f89 */ /* 0x000f2200000e0000 */
[----:B-1----:R-:W-:Y:S01]  /*0a00*/  FADD R17, R18, R17 ;  /* 0x0000001112117221 */ /* 0x002fe20000000000 */
[----:B---3--:R-:W-:-:S04]  /*0a10*/  FADD R23, R14, R21 ;  /* 0x000000150e177221 */ /* 0x008fc80000000000 */
        /* <DEDUP_REMOVED lines=24> */
[C---:B------:R-:W-:Y:S01]  /*0ba0*/  FSETP.GT.AND P5, PT, |R14|.reuse, 8.50705917302346158658e+37, PT ;  /* 0x7e8000000e00780b */ /* 0x040fe20003fa4200 */
[----:B------:R-:W1:Y:S01]  /*0bb0*/  SHFL.BFLY PT, R21, R22, 0x1, 0x1f ;  /* 0x0c201f0016157f89 */ /* 0x000e6200000e0000 */
[----:B------:R-:W-:Y:S01]  /*0bc0*/  FSETP.GEU.AND P4, PT, |R14|, 1.175494350822287508e-38, PT ;  /* 0x008000000e00780b */ /* 0x000fe20003f8e200 */
[----:B--2---:R-:W-:-:S05]  /*0bd0*/  FADD R16, R17, R16 ;  /* 0x0000001011107221 */ /* 0x004fca0000000000 */
[----:B------:R-:W-:-:S05]  /*0be0*/  FSETP.GT.AND P6, PT, |R16|, 8.50705917302346158658e+37, PT ;  /* 0x7e8000001000780b */ /* 0x000fca0003fc4200 */
[----:B------:R-:W-:Y:S01]  /*0bf0*/  @P5 FMUL R14, R14, 0.25 ;  /* 0x3e8000000e0e5820 */ /* 0x000fe20000400000 */
[----:B------:R-:W-:Y:S01]  /*0c00*/  @P5 FMUL R0, R0, 0.25 ;  /* 0x3e80000000005820 */ /* 0x000fe20000400000 */
[----:B----4-:R-:W-:Y:S01]  /*0c10*/  FADD R15, R20, R15 ;  /* 0x0000000f140f7221 */ /* 0x010fe20000000000 */
[----:B------:R-:W-:Y:S01]  /*0c20*/  FSETP.GEU.AND P5, PT, |R16|, 1.175494350822287508e-38, PT ;  /* 0x008000001000780b */ /* 0x000fe20003fae200 */
[----:B------:R-:W-:Y:S01]  /*0c30*/  @!P4 FMUL R14, R14, 16777216 ;  /* 0x4b8000000e0ec820 */ /* 0x000fe20000400000 */
[----:B------:R-:W-:Y:S02]  /*0c40*/  @!P4 FMUL R0, R0, 16777216 ;  /* 0x4b8000000000c820 */ /* 0x000fe40000400000 */
[C---:B------:R-:W-:Y:S01]  /*0c50*/  FSETP.GT.AND P4, PT, |R15|.reuse, 8.50705917302346158658e+37, PT ;  /* 0x7e8000000f00780b */ /* 0x040fe20003f84200 */
[----:B------:R-:W-:Y:S01]  /*0c60*/  @P6 FMUL R16, R16, 0.25 ;  /* 0x3e80000010106820 */ /* 0x000fe20000400000 */
[----:B-1----:R-:W-:Y:S01]  /*0c70*/  FADD R21, R22, R21 ;  /* 0x0000001516157221 */ /* 0x002fe20000000000 */
[----:B------:R-:W-:Y:S01]  /*0c80*/  @P6 FMUL R10, R10, 0.25 ;  /* 0x3e8000000a0a6820 */ /* 0x000fe20000400000 */
[----:B------:R-:W-:-:S05]  /*0c90*/  FSETP.GEU.AND P6, PT, |R15|, 1.175494350822287508e-38, PT ;  /* 0x008000000f00780b */ /* 0x000fca0003fce200 */
[----:B------:R-:W-:Y:S01]  /*0ca0*/  @!P5 FMUL R16, R16, 16777216 ;  /* 0x4b8000001010d820 */ /* 0x000fe20000400000 */
[----:B------:R-:W-:Y:S01]  /*0cb0*/  @!P5 FMUL R10, R10, 16777216 ;  /* 0x4b8000000a0ad820 */ /* 0x000fe20000400000 */
[----:B------:R-:W-:Y:S02]  /*0cc0*/  FSETP.GT.AND P5, PT, |R21|, 8.50705917302346158658e+37, PT ;  /* 0x7e8000001500780b */ /* 0x000fe40003fa4200 */
[----:B------:R-:W-:Y:S01]  /*0cd0*/  @P4 FMUL R15, R15, 0.25 ;  /* 0x3e8000000f0f4820 */ /* 0x000fe20000400000 */
[----:B------:R-:W-:Y:S01]  /*0ce0*/  @P4 FMUL R11, R11, 0.25 ;  /* 0x3e8000000b0b4820 */ /* 0x000fe20000400000 */
[----:B------:R-:W-:Y:S01]  /*0cf0*/  FSETP.GEU.AND P4, PT, |R21|, 1.175494350822287508e-38, PT ;  /* 0x008000001500780b */ /* 0x000fe20003f8e200 */
[----:B------:R-:W1:Y:S01]  /*0d00*/  MUFU.RCP R13, R14 ;  /* 0x0000000e000d7308 */ /* 0x000e620000001000 */
[----:B------:R-:W-:-:S07]  /*0d10*/  @!P6 FMUL R15, R15, 16777216 ;  /* 0x4b8000000f0fe820 */ /* 0x000fce0000400000 */
[----:B------:R-:W2:Y:S01]  /*0d20*/  MUFU.RCP R17, R16 ;  /* 0x0000001000117308 */ /* 0x000ea20000001000 */
[----:B------:R-:W-:-:S04]  /*0d30*/  @P5 FMUL R21, R21, 0.25 ;  /* 0x3e80000015155820 */ /* 0x000fc80000400000 */
[----:B------:R-:W-:-:S03]  /*0d40*/  @!P4 FMUL R21, R21, 16777216 ;  /* 0x4b8000001515c820 */ /* 0x000fc60000400000 */
[----:B------:R-:W3:Y:S01]  /*0d50*/  MUFU.RCP R18, R15 ;  /* 0x0000000f00127308 */ /* 0x000ee20000001000 */
[----:B------:R-:W-:Y:S01]  /*0d60*/  @!P6 FMUL R11, R11, 16777216 ;  /* 0x4b8000000b0be820 */ /* 0x000fe20000400000 */
[----:B-1----:R-:W-:-:S06]  /*0d70*/  FMUL R13, R13, R0 ;  /* 0x000000000d0d7220 */ /* 0x002fcc0000400000 */
[----:B------:R-:W1:Y:S01]  /*0d80*/  MUFU.RCP R21, R21 ;  /* 0x0000001500157308 */ /* 0x000e620000001000 */
[----:B--2---:R-:W-:Y:S01]  /*0d90*/  FMUL R17, R17, R10 ;  /* 0x0000000a11117220 */ /* 0x004fe20000400000 */
[----:B------:R-:W-:Y:S01]  /*0da0*/  @P5 FMUL R12, R12, 0.25 ;  /* 0x3e8000000c0c5820 */ /* 0x000fe20000400000 */
[----:B------:R2:W-:Y:S01]  /*0db0*/  @P3 STG.E desc[UR4][R2.64], R13 ;  /* 0x0000000d02003986 */ /* 0x0005e2000c101904 */
[----:B---3--:R-:W-:Y:S02]  /*0dc0*/  FMUL R11, R18, R11 ;  /* 0x0000000b120b7220 */ /* 0x008fe40000400000 */
[----:B------:R-:W-:Y:S01]  /*0dd0*/  @!P4 FMUL R12, R12, 16777216 ;  /* 0x4b8000000c0cc820 */ /* 0x000fe20000400000 */
[----:B------:R2:W-:Y:S04]  /*0de0*/  @P2 STG.E desc[UR4][R4.64], R17 ;  /* 0x0000001104002986 */ /* 0x0005e8000c101904 */
[----:B------:R2:W-:Y:S01]  /*0df0*/  @P1 STG.E desc[UR4][R6.64], R11 ;  /* 0x0000000b06001986 */ /* 0x0005e2000c101904 */
[----:B-1----:R-:W-:Y:S01]  /*0e00*/  FMUL R19, R21, R12 ;  /* 0x0000000c15137220 */ /* 0x002fe20000400000 */
[----:B------:R-:W-:Y:S06]  /*0e10*/  @!P0 EXIT ;  /* 0x000000000000894d */ /* 0x000fec0003800000 */
[----:B------:R-:W-:Y:S01]  /*0e20*/  STG.E desc[UR4][R8.64], R19 ;  /* 0x0000001308007986 */ /* 0x000fe2000c101904 */
[----:B------:R-:W-:Y:S05]  /*0e30*/  EXIT ;  /* 0x000000000000794d */ /* 0x000fea0003800000 */
.L_x_0:
[----:B------:R-:W-:-:S00]  /*0e40*/  BRA `(.L_x_0) ;  /* 0xfffffffc00fc7947 */ /* 0x000fc0000383ffff */
[----:B------:R-:W-:-:S00]  /*0e50*/  NOP ;  /* 0x0000000000007918 */ /* 0x000fc00000000000 */
        /* <DEDUP_REMOVED lines=10> */
.L_x_1:


//--------------------- .nv.constant0.triton_per_fused__softmax_4 --------------------------
	.section	.nv.constant0.triton_per_fused__softmax_4,"a",@progbits
	.sectionflags	@""
	.align	4
.nv.constant0.triton_per_fused__softmax_4:
	.zero		544
